	.headerflags	@"EF_CUDA_TEXMODE_UNIFIED EF_CUDA_64BIT_ADDRESS EF_CUDA_ACCELERATORS EF_CUDA_SM90 EF_CUDA_VIRTUAL_SM(EF_CUDA_SM90)"
	.elftype	@"ET_EXEC"


//--------------------- .nv.info                  --------------------------
	.section	.nv.info,"",@"SHT_CUDA_INFO"
	.align	4


	//----- nvinfo : EIATTR_REGCOUNT
	.align		4
        /*0000*/ 	.byte	0x04, 0x2f
        /*0002*/ 	.short	(.L_3 - .L_2)
	.align		4
.L_2:
        /*0004*/ 	.word	index@(triton_poi_fused__native_batch_norm_legit_no_training_relu_threshold_backward_0)
        /*0008*/ 	.word	0x0000001c


	//----- nvinfo : EIATTR_MIN_STACK_SIZE
	.align		4
.L_3:
        /*000c*/ 	.byte	0x04, 0x12
        /*000e*/ 	.short	(.L_5 - .L_4)
	.align		4
.L_4:
        /*0010*/ 	.word	index@(triton_poi_fused__native_batch_norm_legit_no_training_relu_threshold_backward_0)
        /*0014*/ 	.word	0x00000000


	//----- nvinfo : EIATTR_FRAME_SIZE
	.align		4
.L_5:
        /*0018*/ 	.byte	0x04, 0x11
        /*001a*/ 	.short	(.L_7 - .L_6)
	.align		4
.L_6:
        /*001c*/ 	.word	index@(triton_poi_fused__native_batch_norm_legit_no_training_relu_threshold_backward_0)
        /*0020*/ 	.word	0x00000000


	//----- nvinfo : EIATTR_MIN_STACK_SIZE
	.align		4
.L_7:
        /*0024*/ 	.byte	0x04, 0x12
        /*0026*/ 	.short	(.L_9 - .L_8)
	.align		4
.L_8:
        /*0028*/ 	.word	index@(triton_poi_fused__native_batch_norm_legit_no_training_relu_threshold_backward_0)
        /*002c*/ 	.word	0x00000000
.L_9:


//--------------------- .nv.info.triton_poi_fused__native_batch_norm_legit_no_training_relu_threshold_backward_0 --------------------------
	.section	.nv.info.triton_poi_fused__native_batch_norm_legit_no_training_relu_threshold_backward_0,"",@"SHT_CUDA_INFO"
	.sectionflags	@""
	.align	4


	//----- nvinfo : EIATTR_CUDA_API_VERSION
	.align		4
        /*0000*/ 	.byte	0x04, 0x37
        /*0002*/ 	.short	(.L_11 - .L_10)
.L_10:
        /*0004*/ 	.word	0x0000007c


	//----- nvinfo : EIATTR_KPARAM_INFO
	.align		4
.L_11:
        /*0008*/ 	.byte	0x04, 0x17
        /*000a*/ 	.short	(.L_13 - .L_12)
.L_12:
        /*000c*/ 	.word	0x00000000
        /*0010*/ 	.short	0x0007
        /*0012*/ 	.short	0x0038
        /*0014*/ 	.byte	0x00, 0xf0, 0x11, 0x00


	//----- nvinfo : EIATTR_KPARAM_INFO
	.align		4
.L_13:
        /*0018*/ 	.byte	0x04, 0x17
        /*001a*/ 	.short	(.L_15 - .L_14)
.L_14:
        /*001c*/ 	.word	0x00000000
        /*0020*/ 	.short	0x0006
        /*0022*/ 	.short	0x0030
        /*0024*/ 	.byte	0x00, 0xf4, 0x21, 0x00


	//----- nvinfo : EIATTR_KPARAM_INFO
	.align		4
.L_15:
        /*0028*/ 	.byte	0x04, 0x17
        /*002a*/ 	.short	(.L_17 - .L_16)
.L_16:
        /*002c*/ 	.word	0x00000000
        /*0030*/ 	.short	0x0005
        /*0032*/ 	.short	0x0028
        /*0034*/ 	.byte	0x00, 0xf4, 0x21, 0x00


	//----- nvinfo : EIATTR_KPARAM_INFO
	.align		4
.L_17:
        /*0038*/ 	.byte	0x04, 0x17
        /*003a*/ 	.short	(.L_19 - .L_18)
.L_18:
        /*003c*/ 	.word	0x00000000
        /*0040*/ 	.short	0x0004
        /*0042*/ 	.short	0x0020
        /*0044*/ 	.byte	0x00, 0xf4, 0x21, 0x00


	//----- nvinfo : EIATTR_KPARAM_INFO
	.align		4
.L_19:
        /*0048*/ 	.byte	0x04, 0x17
        /*004a*/ 	.short	(.L_21 - .L_20)
.L_20:
        /*004c*/ 	.word	0x00000000
        /*0050*/ 	.short	0x0003
        /*0052*/ 	.short	0x0018
        /*0054*/ 	.byte	0x00, 0xf4, 0x21, 0x00


	//----- nvinfo : EIATTR_KPARAM_INFO
	.align		4
.L_21:
        /*0058*/ 	.byte	0x04, 0x17
        /*005a*/ 	.short	(.L_23 - .L_22)
.L_22:
        /*005c*/ 	.word	0x00000000
        /*0060*/ 	.short	0x0002
        /*0062*/ 	.short	0x0010
        /*0064*/ 	.byte	0x00, 0xf4, 0x21, 0x00


	//----- nvinfo : EIATTR_KPARAM_INFO
	.align		4
.L_23:
        /*0068*/ 	.byte	0x04, 0x17
        /*006a*/ 	.short	(.L_25 - .L_24)
.L_24:
        /*006c*/ 	.word	0x00000000
        /*0070*/ 	.short	0x0001
        /*0072*/ 	.short	0x0008
        /*0074*/ 	.byte	0x00, 0xf4, 0x21, 0x00


	//----- nvinfo : EIATTR_KPARAM_INFO
	.align		4
.L_25:
        /*0078*/ 	.byte	0x04, 0x17
        /*007a*/ 	.short	(.L_27 - .L_26)
.L_26:
        /*007c*/ 	.word	0x00000000
        /*0080*/ 	.short	0x0000
        /*0082*/ 	.short	0x0000
        /*0084*/ 	.byte	0x00, 0xf4, 0x21, 0x00


	//----- nvinfo : EIATTR_SPARSE_MMA_MASK
	.align		4
.L_27:
        /*0088*/ 	.byte	0x03, 0x50
        /*008a*/ 	.short	0x0000


	//----- nvinfo : EIATTR_MAXREG_COUNT
	.align		4
        /*008c*/ 	.byte	0x03, 0x1b
        /*008e*/ 	.short	0x00ff


	//----- nvinfo : EIATTR_EXIT_INSTR_OFFSETS
	.align		4
        /*0090*/ 	.byte	0x04, 0x1c
        /*0092*/ 	.short	(.L_29 - .L_28)


	//   ....[0]....
.L_28:
        /*0094*/ 	.word	0x000005f0


	//   ....[1]....
        /*0098*/ 	.word	0x00000610


	//----- nvinfo : EIATTR_REQNTID
	.align		4
.L_29:
        /*009c*/ 	.byte	0x04, 0x10
        /*009e*/ 	.short	(.L_31 - .L_30)
.L_30:
        /*00a0*/ 	.word	0x00000080
        /*00a4*/ 	.word	0x00000001
        /*00a8*/ 	.word	0x00000001


	//----- nvinfo : EIATTR_CBANK_PARAM_SIZE
	.align		4
.L_31:
        /*00ac*/ 	.byte	0x03, 0x19
        /*00ae*/ 	.short	0x003c


	//----- nvinfo : EIATTR_PARAM_CBANK
	.align		4
        /*00b0*/ 	.byte	0x04, 0x0a
        /*00b2*/ 	.short	(.L_33 - .L_32)
	.align		4
.L_32:
        /*00b4*/ 	.word	index@(.nv.constant0.triton_poi_fused__native_batch_norm_legit_no_training_relu_threshold_backward_0)
        /*00b8*/ 	.short	0x0210
        /*00ba*/ 	.short	0x003c


	//----- nvinfo : EIATTR_SW_WAR
	.align		4
.L_33:
        /*00bc*/ 	.byte	0x04, 0x36
        /*00be*/ 	.short	(.L_35 - .L_34)
.L_34:
        /*00c0*/ 	.word	0x00000008
.L_35:


//--------------------- .nv.callgraph             --------------------------
	.section	.nv.callgraph,"",@"SHT_CUDA_CALLGRAPH"
	.align	4
	.sectionentsize	8
	.align		4
        /*0000*/ 	.word	0x00000000
	.align		4
        /*0004*/ 	.word	0xffffffff
	.align		4
        /*0008*/ 	.word	0x00000000
	.align		4
        /*000c*/ 	.word	0xfffffffe
	.align		4
        /*0010*/ 	.word	0x00000000
	.align		4
        /*0014*/ 	.word	0xfffffffd
	.align		4
        /*0018*/ 	.word	0x00000000
	.align		4
        /*001c*/ 	.word	0xfffffffc


//--------------------- .nv.constant4             --------------------------
	.section	.nv.constant4,"a",@progbits
	.align	8
	.align		8
.nv.constant4:
        /*0000*/ 	.dword	_$_str
	.align		8
        /*0008*/ 	.dword	_$_str_$_2


//--------------------- .text.triton_poi_fused__native_batch_norm_legit_no_training_relu_threshold_backward_0 --------------------------
	.section	.text.triton_poi_fused__native_batch_norm_legit_no_training_relu_threshold_backward_0,"ax",@progbits
	.align	128
        .global         triton_poi_fused__native_batch_norm_legit_no_training_relu_threshold_backward_0
        .type           triton_poi_fused__native_batch_norm_legit_no_training_relu_threshold_backward_0,@function
        .size           triton_poi_fused__native_batch_norm_legit_no_training_relu_threshold_backward_0,(.L_x_1 - triton_poi_fused__native_batch_norm_legit_no_training_relu_threshold_backward_0)
        .other          triton_poi_fused__native_batch_norm_legit_no_training_relu_threshold_backward_0,@"STO_CUDA_ENTRY STV_DEFAULT"
triton_poi_fused__native_batch_norm_legit_no_training_relu_threshold_backward_0:
.text.triton_poi_fused__native_batch_norm_legit_no_training_relu_threshold_backward_0:
[----:B------:R-:W0:Y:S01]  /*0000*/  LDC R1, c[0x0][0x28] ;  /* 0x00000a00ff017b82 */ /* 0x000e220000000800 */
[----:B------:R-:W1:Y:S01]  /*0010*/  S2R R0, SR_TID.X ;  /* 0x0000000000007919 */ /* 0x000e620000002100 */
[----:B------:R-:W-:Y:S01]  /*0020*/  CS2R R14, SRZ ;  /* 0x00000000000e7805 */ /* 0x000fe2000001ff00 */
[----:B------:R-:W-:Y:S01]  /*0030*/  ULDC.64 UR4, c[0x0][0x208] ;  /* 0x0000820000047ab9 */ /* 0x000fe20000000a00 */
[----:B------:R-:W-:Y:S01]  /*0040*/  IMAD.MOV.U32 R16, RZ, RZ, RZ ;  /* 0x000000ffff107224 */ /* 0x000fe200078e00ff */
[----:B------:R-:W2:Y:S03]  /*0050*/  S2R R3, SR_CTAID.X ;  /* 0x0000000000037919 */ /* 0x000ea60000002500 */
[----:B------:R-:W3:Y:S08]  /*0060*/  LDC.64 R24, c[0x0][0x218] ;  /* 0x00008600ff187b82 */ /* 0x000ef00000000a00 */
[----:B------:R-:W4:Y:S08]  /*0070*/  LDC.64 R10, c[0x0][0x228] ;  /* 0x00008a00ff0a7b82 */ /* 0x000f300000000a00 */
[----:B------:R-:W5:Y:S01]  /*0080*/  LDC.64 R12, c[0x0][0x230] ;  /* 0x00008c00ff0c7b82 */ /* 0x000f620000000a00 */
[----:B------:R-:W-:Y:S01]  /*0090*/  CS2R R18, SRZ ;  /* 0x0000000000127805 */ /* 0x000fe2000001ff00 */
[----:B------:R-:W-:Y:S01]  /*00a0*/  HFMA2.MMA R22, -RZ, RZ, 0, 0 ;  /* 0x00000000ff167435 */ /* 0x000fe200000001ff */
[----:B------:R-:W-:Y:S01]  /*00b0*/  ULDC.64 UR6, c[0x0][0x240] ;  /* 0x0000900000067ab9 */ /* 0x000fe20000000a00 */
[----:B-1----:R-:W-:-:S05]  /*00c0*/  IMAD.SHL.U32 R0, R0, 0x2, RZ ;  /* 0x0000000200007824 */ /* 0x002fca00078e00ff */
[----:B------:R-:W-:-:S05]  /*00d0*/  LOP3.LUT R0, R0, 0xfe, RZ, 0xc0, !PT ;  /* 0x000000fe00007812 */ /* 0x000fca00078ec0ff */
[----:B--2---:R-:W-:Y:S02]  /*00e0*/  IMAD R0, R3, 0x100, R0 ;  /* 0x0000010003007824 */ /* 0x004fe400078e0200 */
[----:B------:R-:W1:Y:S02]  /*00f0*/  LDC.64 R2, c[0x0][0x220] ;  /* 0x00008800ff027b82 */ /* 0x000e640000000a00 */
[C---:B------:R-:W-:Y:S01]  /*0100*/  IMAD.HI R5, R0.reuse, 0x38e38e39, RZ ;  /* 0x38e38e3900057827 */ /* 0x040fe200078e02ff */
[----:B------:R-:W-:Y:S02]  /*0110*/  IADD3 R4, R0, 0x1, RZ ;  /* 0x0000000100047810 */ /* 0x000fe40007ffe0ff */
[----:B------:R-:W-:Y:S02]  /*0120*/  ISETP.GE.AND P0, PT, R0, 0x90, PT ;  /* 0x000000900000780c */ /* 0x000fe40003f06270 */
[----:B------:R-:W-:Y:S01]  /*0130*/  SHF.R.S32.HI R6, RZ, 0x1, R5 ;  /* 0x00000001ff067819 */ /* 0x000fe20000011405 */
[----:B------:R-:W-:-:S03]  /*0140*/  IMAD.HI R4, R4, 0x38e38e39, RZ ;  /* 0x38e38e3904047827 */ /* 0x000fc600078e02ff */
[----:B------:R-:W-:Y:S02]  /*0150*/  LEA.HI R6, R5, R6, RZ, 0x1 ;  /* 0x0000000605067211 */ /* 0x000fe400078f08ff */
[----:B------:R-:W-:Y:S02]  /*0160*/  SHF.R.S32.HI R5, RZ, 0x1, R4 ;  /* 0x00000001ff057819 */ /* 0x000fe40000011404 */
[----:B------:R-:W-:Y:S02]  /*0170*/  SHF.R.S32.HI R7, RZ, 0x1f, R6 ;  /* 0x0000001fff077819 */ /* 0x000fe40000011406 */
[----:B------:R-:W-:Y:S02]  /*0180*/  LEA.HI R17, R4, R5, RZ, 0x1 ;  /* 0x0000000504117211 */ /* 0x000fe400078f08ff */
[----:B------:R-:W-:Y:S02]  /*0190*/  LEA.HI R7, R7, R6, RZ, 0x2 ;  /* 0x0000000607077211 */ /* 0x000fe400078f10ff */
[----:B------:R-:W-:-:S02]  /*01a0*/  SHF.R.S32.HI R4, RZ, 0x1f, R17 ;  /* 0x0000001fff047819 */ /* 0x000fc40000011411 */
[----:B------:R-:W-:Y:S02]  /*01b0*/  LOP3.LUT R7, R7, 0xfffffffc, RZ, 0xc0, !PT ;  /* 0xfffffffc07077812 */ /* 0x000fe400078ec0ff */
[----:B------:R-:W-:-:S03]  /*01c0*/  LEA.HI R4, R4, R17, RZ, 0x2 ;  /* 0x0000001104047211 */ /* 0x000fc600078f10ff */
[----:B------:R-:W-:Y:S01]  /*01d0*/  IMAD.IADD R9, R6, 0x1, -R7 ;  /* 0x0000000106097824 */ /* 0x000fe200078e0a07 */
[----:B------:R-:W-:-:S03]  /*01e0*/  LOP3.LUT R6, R4, 0xfffffffc, RZ, 0xc0, !PT ;  /* 0xfffffffc04067812 */ /* 0x000fc600078ec0ff */
[--C-:B-1----:R-:W-:Y:S01]  /*01f0*/  IMAD.WIDE R4, R9, 0x4, R2.reuse ;  /* 0x0000000409047825 */ /* 0x102fe200078e0202 */
[----:B------:R-:W-:Y:S02]  /*0200*/  IADD3 R17, R17, -R6, RZ ;  /* 0x8000000611117210 */ /* 0x000fe40007ffe0ff */
[----:B------:R-:W1:Y:S02]  /*0210*/  LDC.64 R6, c[0x0][0x210] ;  /* 0x00008400ff067b82 */ /* 0x000e640000000a00 */
[----:B------:R-:W2:Y:S01]  /*0220*/  @!P0 LDG.E.EL R14, desc[UR4][R4.64] ;  /* 0x00000004040e8981 */ /* 0x000ea2000c2e1900 */
[----:B------:R-:W-:-:S05]  /*0230*/  IMAD.WIDE R2, R17, 0x4, R2 ;  /* 0x0000000411027825 */ /* 0x000fca00078e0202 */
[----:B------:R4:W2:Y:S01]  /*0240*/  @!P0 LDG.E.EL R16, desc[UR4][R2.64] ;  /* 0x0000000402108981 */ /* 0x0008a2000c2e1900 */
[----:B---3--:R-:W-:-:S04]  /*0250*/  IMAD.WIDE R20, R9, 0x4, R24 ;  /* 0x0000000409147825 */ /* 0x008fc800078e0218 */
[----:B------:R-:W-:Y:S01]  /*0260*/  IMAD.WIDE R24, R17, 0x4, R24 ;  /* 0x0000000411187825 */ /* 0x000fe200078e0218 */
[----:B------:R3:W2:Y:S01]  /*0270*/  @!P0 LDG.E.EL R15, desc[UR4][R20.64] ;  /* 0x00000004140f8981 */ /* 0x0006a2000c2e1900 */
[----:B0---4-:R-:W-:-:S03]  /*0280*/  CS2R R2, SRZ ;  /* 0x0000000000027805 */ /* 0x011fc6000001ff00 */
[----:B------:R-:W4:Y:S01]  /*0290*/  @!P0 LDG.E.EL R18, desc[UR4][R24.64] ;  /* 0x0000000418128981 */ /* 0x000f22000c2e1900 */
[----:B-1----:R-:W-:-:S04]  /*02a0*/  IMAD.WIDE R4, R0, 0x4, R6 ;  /* 0x0000000400047825 */ /* 0x002fc800078e0206 */
[C---:B------:R-:W-:Y:S01]  /*02b0*/  IMAD.WIDE R6, R9.reuse, 0x4, R10 ;  /* 0x0000000409067825 */ /* 0x040fe200078e020a */
[----:B------:R-:W4:Y:S03]  /*02c0*/  @!P0 LDG.E.64 R2, desc[UR4][R4.64] ;  /* 0x0000000404028981 */ /* 0x000f26000c1e1b00 */
[----:B-----5:R-:W-:Y:S01]  /*02d0*/  IMAD.WIDE R8, R9, 0x4, R12 ;  /* 0x0000000409087825 */ /* 0x020fe200078e020c */
[----:B------:R-:W5:Y:S03]  /*02e0*/  @!P0 LDG.E.EL R22, desc[UR4][R6.64] ;  /* 0x0000000406168981 */ /* 0x000f66000c2e1900 */
[C---:B------:R-:W-:Y:S01]  /*02f0*/  IMAD.WIDE R10, R17.reuse, 0x4, R10 ;  /* 0x00000004110a7825 */ /* 0x040fe200078e020a */
[----:B------:R0:W5:Y:S03]  /*0300*/  @!P0 LDG.E.EL R19, desc[UR4][R8.64] ;  /* 0x0000000408138981 */ /* 0x000166000c2e1900 */
[----:B------:R-:W-:Y:S01]  /*0310*/  IMAD.WIDE R12, R17, 0x4, R12 ;  /* 0x00000004110c7825 */ /* 0x000fe200078e020c */
[----:B------:R-:W-:-:S03]  /*0320*/  MOV R17, RZ ;  /* 0x000000ff00117202 */ /* 0x000fc60000000f00 */
[----:B---3--:R-:W-:-:S03]  /*0330*/  IMAD.MOV.U32 R20, RZ, RZ, RZ ;  /* 0x000000ffff147224 */ /* 0x008fc600078e00ff */
[----:B------:R-:W3:Y:S04]  /*0340*/  @!P0 LDG.E.EL R17, desc[UR4][R12.64] ;  /* 0x000000040c118981 */ /* 0x000ee8000c2e1900 */
[----:B------:R-:W3:Y:S01]  /*0350*/  @!P0 LDG.E.EL R20, desc[UR4][R10.64] ;  /* 0x000000040a148981 */ /* 0x000ee2000c2e1900 */
[----:B0-----:R-:W-:Y:S02]  /*0360*/  IMAD.MOV.U32 R8, RZ, RZ, 0x3e800000 ;  /* 0x3e800000ff087424 */ /* 0x001fe400078e00ff */
[----:B--2---:R-:W-:-:S04]  /*0370*/  FADD R14, R14, 0.0010000000474974513054 ;  /* 0x3a83126f0e0e7421 */ /* 0x004fc80000000000 */
[----:B------:R-:W0:Y:S01]  /*0380*/  MUFU.SQRT R21, R14 ;  /* 0x0000000e00157308 */ /* 0x000e220000002000 */
[----:B------:R-:W-:-:S07]  /*0390*/  FADD R16, R16, 0.0010000000474974513054 ;  /* 0x3a83126f10107421 */ /* 0x000fce0000000000 */
[----:B------:R-:W1:Y:S01]  /*03a0*/  MUFU.SQRT R23, R16 ;  /* 0x0000001000177308 */ /* 0x000e620000002000 */
[C---:B0-----:R-:W-:Y:S02]  /*03b0*/  FSETP.GT.AND P1, PT, R21.reuse, 8.50705917302346158658e+37, PT ;  /* 0x7e8000001500780b */ /* 0x041fe40003f24000 */
[----:B------:R-:W-:Y:S02]  /*03c0*/  FSETP.GEU.AND P3, PT, R21, 1.175494350822287508e-38, PT ;  /* 0x008000001500780b */ /* 0x000fe40003f6e000 */
[C---:B-1----:R-:W-:Y:S02]  /*03d0*/  FSETP.GT.AND P2, PT, R23.reuse, 8.50705917302346158658e+37, PT ;  /* 0x7e8000001700780b */ /* 0x042fe40003f44000 */
[----:B------:R-:W-:-:S07]  /*03e0*/  FSETP.GEU.AND P4, PT, R23, 1.175494350822287508e-38, PT ;  /* 0x008000001700780b */ /* 0x000fce0003f8e000 */
[----:B------:R-:W-:-:S04]  /*03f0*/  @P1 FMUL R21, R21, 0.25 ;  /* 0x3e80000015151820 */ /* 0x000fc80000400000 */
[----:B------:R-:W-:Y:S01]  /*0400*/  @!P3 FMUL R21, R21, 16777216 ;  /* 0x4b8000001515b820 */ /* 0x000fe20000400000 */
[----:B------:R-:W-:-:S05]  /*0410*/  @P2 FMUL R23, R23, 0.25 ;  /* 0x3e80000017172820 */ /* 0x000fca0000400000 */
[----:B------:R-:W0:Y:S01]  /*0420*/  MUFU.RCP R21, R21 ;  /* 0x0000001500157308 */ /* 0x000e220000001000 */
[----:B------:R-:W-:Y:S01]  /*0430*/  @!P4 FMUL R23, R23, 16777216 ;  /* 0x4b8000001717c820 */ /* 0x000fe20000400000 */
[----:B------:R-:W-:-:S06]  /*0440*/  FSEL R4, R8, 1, P1 ;  /* 0x3f80000008047808 */ /* 0x000fcc0000800000 */
[----:B------:R-:W1:Y:S01]  /*0450*/  MUFU.RCP R23, R23 ;  /* 0x0000001700177308 */ /* 0x000e620000001000 */
[----:B------:R-:W-:Y:S01]  /*0460*/  FSEL R8, R8, 1, P2 ;  /* 0x3f80000008087808 */ /* 0x000fe20001000000 */
[----:B------:R-:W-:-:S04]  /*0470*/  @!P3 FMUL R4, R4, 16777216 ;  /* 0x4b8000000404b820 */ /* 0x000fc80000400000 */
[----:B------:R-:W-:Y:S01]  /*0480*/  @!P4 FMUL R8, R8, 16777216 ;  /* 0x4b8000000808c820 */ /* 0x000fe20000400000 */
[----:B0-----:R-:W-:Y:S02]  /*0490*/  FMUL R6, R21, R4 ;  /* 0x0000000415067220 */ /* 0x001fe40000400000 */
[----:B------:R-:W0:Y:S01]  /*04a0*/  LDC.64 R4, c[0x0][0x238] ;  /* 0x00008e00ff047b82 */ /* 0x000e220000000a00 */
[----:B----4-:R-:W-:Y:S01]  /*04b0*/  FADD R15, -R15, R2 ;  /* 0x000000020f0f7221 */ /* 0x010fe20000000100 */
[----:B------:R-:W-:Y:S01]  /*04c0*/  FADD R3, -R18, R3 ;  /* 0x0000000312037221 */ /* 0x000fe20000000100 */
[----:B-1----:R-:W-:Y:S02]  /*04d0*/  FMUL R8, R23, R8 ;  /* 0x0000000817087220 */ /* 0x002fe40000400000 */
[----:B------:R-:W-:Y:S02]  /*04e0*/  FMUL R6, R6, R15 ;  /* 0x0000000f06067220 */ /* 0x000fe40000400000 */
[----:B------:R-:W-:-:S02]  /*04f0*/  FMUL R8, R8, R3 ;  /* 0x0000000308087220 */ /* 0x000fc40000400000 */
[----:B-----5:R-:W-:Y:S02]  /*0500*/  FFMA R6, R6, R22, R19 ;  /* 0x0000001606067223 */ /* 0x020fe40000000013 */
[----:B---3--:R-:W-:-:S03]  /*0510*/  FFMA R8, R8, R20, R17 ;  /* 0x0000001408087223 */ /* 0x008fc60000000011 */
[----:B------:R-:W-:Y:S02]  /*0520*/  FSETP.GEU.AND P2, PT, R6, RZ, PT ;  /* 0x000000ff0600720b */ /* 0x000fe40003f4e000 */
[----:B------:R-:W-:Y:S02]  /*0530*/  FSETP.GEU.AND P1, PT, R8, RZ, PT ;  /* 0x000000ff0800720b */ /* 0x000fe40003f2e000 */
[----:B------:R-:W-:Y:S02]  /*0540*/  FSEL R10, R6, RZ, P2 ;  /* 0x000000ff060a7208 */ /* 0x000fe40001000000 */
[----:B------:R-:W-:Y:S01]  /*0550*/  FSEL R11, R8, RZ, P1 ;  /* 0x000000ff080b7208 */ /* 0x000fe20000800000 */
[----:B0-----:R-:W-:Y:S01]  /*0560*/  IMAD.WIDE R4, R0, 0x4, R4 ;  /* 0x0000000400047825 */ /* 0x001fe200078e0204 */
[----:B------:R-:W-:Y:S02]  /*0570*/  FSETP.GTU.AND P3, PT, R10, RZ, PT ;  /* 0x000000ff0a00720b */ /* 0x000fe40003f6c000 */
[----:B------:R-:W-:-:S02]  /*0580*/  FSETP.GTU.AND P2, PT, R11, RZ, PT ;  /* 0x000000ff0b00720b */ /* 0x000fc40003f4c000 */
[----:B------:R-:W-:Y:S01]  /*0590*/  IADD3 R2, P1, R0, UR6, RZ ;  /* 0x0000000600027c10 */ /* 0x000fe2000ff3e0ff */
[----:B------:R0:W-:Y:S01]  /*05a0*/  @!P0 STG.E.64 desc[UR4][R4.64], R10 ;  /* 0x0000000a04008986 */ /* 0x0001e2000c101b04 */
[----:B------:R-:W-:Y:S02]  /*05b0*/  SEL R6, RZ, 0x1, P3 ;  /* 0x00000001ff067807 */ /* 0x000fe40001800000 */
[----:B------:R-:W-:Y:S02]  /*05c0*/  SEL R7, RZ, 0x100, P2 ;  /* 0x00000100ff077807 */ /* 0x000fe40001000000 */
[----:B------:R-:W-:Y:S02]  /*05d0*/  LEA.HI.X.SX32 R3, R0, UR7, 0x1, P1 ;  /* 0x0000000700037c11 */ /* 0x000fe400088f0eff */
[----:B------:R-:W-:Y:S01]  /*05e0*/  IADD3 R7, R6, R7, RZ ;  /* 0x0000000706077210 */ /* 0x000fe20007ffe0ff */
[----:B0-----:R-:W-:Y:S06]  /*05f0*/  @P0 EXIT ;  /* 0x000000000000094d */ /* 0x001fec0003800000 */
[----:B------:R-:W-:Y:S01]  /*0600*/  STG.E.U16 desc[UR4][R2.64], R7 ;  /* 0x0000000702007986 */ /* 0x000fe2000c101504 */
[----:B------:R-:W-:Y:S05]  /*0610*/  EXIT ;  /* 0x000000000000794d */ /* 0x000fea0003800000 */
.L_x_0:
[----:B------:R-:W-:-:S00]  /*0620*/  BRA `(.L_x_0) ;  /* 0xfffffffc00fc7947 */ /* 0x000fc0000383ffff */
[----:B------:R-:W-:-:S00]  /*0630*/  NOP ;  /* 0x0000000000007918 */ /* 0x000fc00000000000 */
        /* <DEDUP_REMOVED lines=12> */
.L_x_1:


//--------------------- .nv.global.init           --------------------------
	.section	.nv.global.init,"aw",@progbits
.nv.global.init:
	.type		_$_str,@object
	.size		_$_str,(_$_str_$_2 - _$_str)
_$_str:
        /*0000*/ 	.byte	0x5f, 0x5f, 0x43, 0x55, 0x44, 0x41, 0x5f, 0x46, 0x54, 0x5a, 0x00
	.type		_$_str_$_2,@object
	.size		_$_str_$_2,(.L_1 - _$_str_$_2)
_$_str_$_2:
        /*000b*/ 	.byte	0x5f, 0x5f, 0x43, 0x55, 0x44, 0x41, 0x5f, 0x50, 0x52, 0x45, 0x43, 0x5f, 0x53, 0x51, 0x52, 0x54
        /*001b*/ 	.byte	0x00
.L_1:


//--------------------- .nv.constant0.triton_poi_fused__native_batch_norm_legit_no_training_relu_threshold_backward_0 --------------------------
	.section	.nv.constant0.triton_poi_fused__native_batch_norm_legit_no_training_relu_threshold_backward_0,"a",@progbits
	.sectionflags	@""
	.align	4
.nv.constant0.triton_poi_fused__native_batch_norm_legit_no_training_relu_threshold_backward_0:
	.zero		588
